//
// Generated by NVIDIA NVVM Compiler
//
// Compiler Build ID: CL-36424714
// Cuda compilation tools, release 13.0, V13.0.88
// Based on NVVM 20.0.0
//

.version 9.0
.target sm_100
.address_size 64

	// .globl	_Z9vectorAddPK7double2PS_S_i

.visible .entry _Z9vectorAddPK7double2PS_S_i(
	.param .u64 .ptr .align 1 _Z9vectorAddPK7double2PS_S_i_param_0,
	.param .u64 .ptr .align 1 _Z9vectorAddPK7double2PS_S_i_param_1,
	.param .align 16 .b8 _Z9vectorAddPK7double2PS_S_i_param_2[16],
	.param .u32 _Z9vectorAddPK7double2PS_S_i_param_3
)
{
	.reg .pred 	%p<3>;
	.reg .b32 	%r<8>;
	.reg .b64 	%rd<8>;
	.reg .b64 	%fd<32>;

	ld.param.u64 	%rd3, [_Z9vectorAddPK7double2PS_S_i_param_0];
	ld.param.u64 	%rd4, [_Z9vectorAddPK7double2PS_S_i_param_1];
	ld.param.v2.f64 	{%fd5, %fd6}, [_Z9vectorAddPK7double2PS_S_i_param_2];
	ld.param.u32 	%r2, [_Z9vectorAddPK7double2PS_S_i_param_3];
	cvta.to.global.u64 	%rd5, %rd4;
	cvta.to.global.u64 	%rd6, %rd3;
	mov.u32 	%r3, %ctaid.x;
	shl.b32 	%r4, %r3, 8;
	mov.u32 	%r5, %tid.x;
	shl.b32 	%r6, %r5, 1;
	add.s32 	%r1, %r4, %r6;
	or.b32  	%r7, %r1, 1;
	mul.wide.s32 	%rd7, %r1, 16;
	add.s64 	%rd1, %rd6, %rd7;
	ld.global.v2.f64 	{%fd1, %fd2}, [%rd1];
	add.s64 	%rd2, %rd5, %rd7;
	ld.global.v2.f64 	{%fd3, %fd4}, [%rd2];
	setp.ge.s32 	%p1, %r7, %r2;
	@%p1 bra 	$L__BB0_2;
	ld.global.v2.f64 	{%fd14, %fd15}, [%rd2+16];
	ld.global.v2.f64 	{%fd16, %fd17}, [%rd1+16];
	mul.f64 	%fd18, %fd5, %fd1;
	mul.f64 	%fd19, %fd6, %fd2;
	sub.f64 	%fd20, %fd18, %fd19;
	mul.f64 	%fd21, %fd5, %fd2;
	fma.rn.f64 	%fd22, %fd6, %fd1, %fd21;
	add.f64 	%fd23, %fd3, %fd20;
	add.f64 	%fd24, %fd22, %fd4;
	st.global.v2.f64 	[%rd2], {%fd23, %fd24};
	mul.f64 	%fd25, %fd5, %fd16;
	mul.f64 	%fd26, %fd6, %fd17;
	sub.f64 	%fd27, %fd25, %fd26;
	mul.f64 	%fd28, %fd6, %fd16;
	fma.rn.f64 	%fd29, %fd5, %fd17, %fd28;
	add.f64 	%fd30, %fd14, %fd27;
	add.f64 	%fd31, %fd15, %fd29;
	st.global.v2.f64 	[%rd2+16], {%fd30, %fd31};
	bra.uni 	$L__BB0_4;
$L__BB0_2:
	setp.ge.s32 	%p2, %r1, %r2;
	@%p2 bra 	$L__BB0_4;
	mul.f64 	%fd7, %fd5, %fd1;
	mul.f64 	%fd8, %fd6, %fd2;
	sub.f64 	%fd9, %fd7, %fd8;
	mul.f64 	%fd10, %fd5, %fd2;
	fma.rn.f64 	%fd11, %fd6, %fd1, %fd10;
	add.f64 	%fd12, %fd3, %fd9;
	add.f64 	%fd13, %fd11, %fd4;
	st.global.v2.f64 	[%rd2], {%fd12, %fd13};
$L__BB0_4:
	ret;

}


// ===== COMPILED SASS (sm_100) =====

	.target	sm_100

	.elftype	@"ET_EXEC"


//--------------------- .note.nv.tkinfo           --------------------------
	.section	.note.nv.tkinfo,"",@"SHT_NOTE"
	.sectionflags	@"SHF_NOTE_NV_TKINFO"
	.tkinfo
        /*0018*/ 	.word	0x00000002
        /*0030*/ 	.string	""
        /*0030*/ 	.string	"ptxas"
        /*0030*/ 	.string	"Cuda compilation tools, release 13.0, V13.0.88"
        /*0030*/ 	.string	"Build cuda_13.0.r13.0/compiler.36424714_0"
        /*0030*/ 	.string	"-arch sm_100 -m 64 "



//--------------------- .note.nv.cuinfo           --------------------------
	.section	.note.nv.cuinfo,"",@"SHT_NOTE"
	.sectionflags	@"SHF_NOTE_NV_CUINFO"
        /*0018*/ 	.short	0x0002
        /*001a*/ 	.short	0x0064
        /*001c*/ 	.short	0x0082
	.zero		2


//--------------------- .nv.info                  --------------------------
	.section	.nv.info,"",@"SHT_CUDA_INFO"
	.align	4


	//----- nvinfo : EIATTR_REGCOUNT
	.align		4
        /*0000*/ 	.byte	0x04, 0x2f
        /*0002*/ 	.short	(.L_1 - .L_0)
	.align		4
.L_0:
        /*0004*/ 	.word	index@(_Z9vectorAddPK7double2PS_S_i)
        /*0008*/ 	.word	0x00000020


	//----- nvinfo : EIATTR_FRAME_SIZE
	.align		4
.L_1:
        /*000c*/ 	.byte	0x04, 0x11
        /*000e*/ 	.short	(.L_3 - .L_2)
	.align		4
.L_2:
        /*0010*/ 	.word	index@(_Z9vectorAddPK7double2PS_S_i)
        /*0014*/ 	.word	0x00000000


	//----- nvinfo : EIATTR_MIN_STACK_SIZE
	.align		4
.L_3:
        /*0018*/ 	.byte	0x04, 0x12
        /*001a*/ 	.short	(.L_5 - .L_4)
	.align		4
.L_4:
        /*001c*/ 	.word	index@(_Z9vectorAddPK7double2PS_S_i)
        /*0020*/ 	.word	0x00000000
.L_5:


//--------------------- .nv.compat                --------------------------
	.section	.nv.compat,"",@"SHT_CUDA_COMPAT_INFO"
	.align	4
        /*0000*/ 	.byte	0x02, 0x09, 0x00, 0x00, 0x02, 0x02, 0x01, 0x00, 0x02, 0x05, 0x05, 0x00, 0x03, 0x07, 0x01, 0x01
        /*0010*/ 	.byte	0x02, 0x03, 0x00, 0x00, 0x02, 0x06, 0x01, 0x00, 0x04, 0x0b, 0x08, 0x00, 0x01, 0x00, 0x00, 0x00
        /*0020*/ 	.byte	0x00, 0x00, 0x00, 0x00


//--------------------- .nv.info._Z9vectorAddPK7double2PS_S_i --------------------------
	.section	.nv.info._Z9vectorAddPK7double2PS_S_i,"",@"SHT_CUDA_INFO"
	.sectionflags	@""
	.align	4


	//----- nvinfo : EIATTR_CUDA_API_VERSION
	.align		4
        /*0000*/ 	.byte	0x04, 0x37
        /*0002*/ 	.short	(.L_7 - .L_6)
.L_6:
        /*0004*/ 	.word	0x00000082


	//----- nvinfo : EIATTR_KPARAM_INFO
	.align		4
.L_7:
        /*0008*/ 	.byte	0x04, 0x17
        /*000a*/ 	.short	(.L_9 - .L_8)
.L_8:
        /*000c*/ 	.word	0x00000000
        /*0010*/ 	.short	0x0003
        /*0012*/ 	.short	0x0020
        /*0014*/ 	.byte	0x00, 0xf0, 0x11, 0x00


	//----- nvinfo : EIATTR_KPARAM_INFO
	.align		4
.L_9:
        /*0018*/ 	.byte	0x04, 0x17
        /*001a*/ 	.short	(.L_11 - .L_10)
.L_10:
        /*001c*/ 	.word	0x00000000
        /*0020*/ 	.short	0x0002
        /*0022*/ 	.short	0x0010
        /*0024*/ 	.byte	0x00, 0xf0, 0x41, 0x00


	//----- nvinfo : EIATTR_KPARAM_INFO
	.align		4
.L_11:
        /*0028*/ 	.byte	0x04, 0x17
        /*002a*/ 	.short	(.L_13 - .L_12)
.L_12:
        /*002c*/ 	.word	0x00000000
        /*0030*/ 	.short	0x0001
        /*0032*/ 	.short	0x0008
        /*0034*/ 	.byte	0x00, 0xf5, 0x21, 0x00


	//----- nvinfo : EIATTR_KPARAM_INFO
	.align		4
.L_13:
        /*0038*/ 	.byte	0x04, 0x17
        /*003a*/ 	.short	(.L_15 - .L_14)
.L_14:
        /*003c*/ 	.word	0x00000000
        /*0040*/ 	.short	0x0000
        /*0042*/ 	.short	0x0000
        /*0044*/ 	.byte	0x00, 0xf5, 0x21, 0x00


	//----- nvinfo : EIATTR_SPARSE_MMA_MASK
	.align		4
.L_15:
        /*0048*/ 	.byte	0x03, 0x50
        /*004a*/ 	.short	0x0000


	//----- nvinfo : EIATTR_MAXREG_COUNT
	.align		4
        /*004c*/ 	.byte	0x03, 0x1b
        /*004e*/ 	.short	0x00ff


	//----- nvinfo : EIATTR_MERCURY_ISA_VERSION
	.align		4
        /*0050*/ 	.byte	0x03, 0x5f
        /*0052*/ 	.short	0x0101


	//----- nvinfo : EIATTR_VRC_CTA_INIT_COUNT
	.align		4
        /*0054*/ 	.byte	0x02, 0x4a
	.zero		1
	.zero		1


	//----- nvinfo : EIATTR_EXIT_INSTR_OFFSETS
	.align		4
        /*0058*/ 	.byte	0x04, 0x1c
        /*005a*/ 	.short	(.L_17 - .L_16)


	//   ....[0]....
.L_16:
        /*005c*/ 	.word	0x00000210


	//   ....[1]....
        /*0060*/ 	.word	0x00000230


	//   ....[2]....
        /*0064*/ 	.word	0x000002c0


	//----- nvinfo : EIATTR_CBANK_PARAM_SIZE
	.align		4
.L_17:
        /*0068*/ 	.byte	0x03, 0x19
        /*006a*/ 	.short	0x0024


	//----- nvinfo : EIATTR_PARAM_CBANK
	.align		4
        /*006c*/ 	.byte	0x04, 0x0a
        /*006e*/ 	.short	(.L_19 - .L_18)
	.align		4
.L_18:
        /*0070*/ 	.word	index@(.nv.constant0._Z9vectorAddPK7double2PS_S_i)
        /*0074*/ 	.short	0x0380
        /*0076*/ 	.short	0x0024


	//----- nvinfo : EIATTR_SW_WAR
	.align		4
.L_19:
        /*0078*/ 	.byte	0x04, 0x36
        /*007a*/ 	.short	(.L_21 - .L_20)
.L_20:
        /*007c*/ 	.word	0x00000008
.L_21:


//--------------------- .nv.callgraph             --------------------------
	.section	.nv.callgraph,"",@"SHT_CUDA_CALLGRAPH"
	.align	4
	.sectionentsize	8
	.align		4
        /*0000*/ 	.word	0x00000000
	.align		4
        /*0004*/ 	.word	0xffffffff
	.align		4
        /*0008*/ 	.word	0x00000000
	.align		4
        /*000c*/ 	.word	0xfffffffe
	.align		4
        /*0010*/ 	.word	0x00000000
	.align		4
        /*0014*/ 	.word	0xfffffffd
	.align		4
        /*0018*/ 	.word	0x00000000
	.align		4
        /*001c*/ 	.word	0xfffffffc


//--------------------- .text._Z9vectorAddPK7double2PS_S_i --------------------------
	.section	.text._Z9vectorAddPK7double2PS_S_i,"ax",@progbits
	.align	128
        .global         _Z9vectorAddPK7double2PS_S_i
        .type           _Z9vectorAddPK7double2PS_S_i,@function
        .size           _Z9vectorAddPK7double2PS_S_i,(.L_x_1 - _Z9vectorAddPK7double2PS_S_i)
        .other          _Z9vectorAddPK7double2PS_S_i,@"STO_CUDA_ENTRY STV_DEFAULT"
_Z9vectorAddPK7double2PS_S_i:
.text._Z9vectorAddPK7double2PS_S_i:
[----:B------:R-:W-:Y:S01]  /*0000*/  LDC R1, c[0x0][0x37c] ;  /* 0x0000df00ff017b82 */ /* 0x000fe20000000800 */
[----:B------:R-:W0:Y:S01]  /*0010*/  S2R R0, SR_CTAID.X ;  /* 0x0000000000007919 */ /* 0x000e220000002500 */
[----:B------:R-:W1:Y:S06]  /*0020*/  LDCU UR6, c[0x0][0x3a0] ;  /* 0x00007400ff0677ac */ /* 0x000e6c0008000800 */
[----:B------:R-:W2:Y:S01]  /*0030*/  LDC.64 R28, c[0x0][0x380] ;  /* 0x0000e000ff1c7b82 */ /* 0x000ea20000000a00 */
[----:B------:R-:W0:Y:S01]  /*0040*/  S2R R3, SR_TID.X ;  /* 0x0000000000037919 */ /* 0x000e220000002100 */
[----:B------:R-:W3:Y:S06]  /*0050*/  LDCU.64 UR4, c[0x0][0x358] ;  /* 0x00006b00ff0477ac */ /* 0x000eec0008000a00 */
[----:B------:R-:W4:Y:S08]  /*0060*/  LDC.64 R24, c[0x0][0x398] ;  /* 0x0000e600ff187b82 */ /* 0x000f300000000a00 */
[----:B------:R-:W5:Y:S01]  /*0070*/  LDC.64 R26, c[0x0][0x390] ;  /* 0x0000e400ff1a7b82 */ /* 0x000f620000000a00 */
[----:B0-----:R-:W-:-:S04]  /*0080*/  LEA R0, R0, R3, 0x7 ;  /* 0x0000000300007211 */ /* 0x001fc800078e38ff */
[----:B------:R-:W-:-:S04]  /*0090*/  SHF.L.U32 R0, R0, 0x1, RZ ;  /* 0x0000000100007819 */ /* 0x000fc800000006ff */
[C---:B------:R-:W-:Y:S01]  /*00a0*/  IADD3 R2, PT, PT, R0.reuse, 0x1, RZ ;  /* 0x0000000100027810 */ /* 0x040fe20007ffe0ff */
[----:B--2---:R-:W-:-:S03]  /*00b0*/  IMAD.WIDE R28, R0, 0x10, R28 ;  /* 0x00000010001c7825 */ /* 0x004fc600078e021c */
[----:B-1----:R-:W-:Y:S02]  /*00c0*/  ISETP.GE.AND P0, PT, R2, UR6, PT ;  /* 0x0000000602007c0c */ /* 0x002fe4000bf06270 */
[----:B------:R-:W0:Y:S01]  /*00d0*/  LDC.64 R2, c[0x0][0x388] ;  /* 0x0000e200ff027b82 */ /* 0x000e220000000a00 */
[----:B---3--:R-:W2:Y:S10]  /*00e0*/  LDG.E.128 R4, desc[UR4][R28.64] ;  /* 0x000000041c047981 */ /* 0x008eb4000c1e1d00 */
[----:B------:R-:W4:Y:S01]  /*00f0*/  @!P0 LDG.E.128 R12, desc[UR4][R28.64+0x10] ;  /* 0x000010041c0c8981 */ /* 0x000f22000c1e1d00 */
[----:B0-----:R-:W-:-:S05]  /*0100*/  IMAD.WIDE R2, R0, 0x10, R2 ;  /* 0x0000001000027825 */ /* 0x001fca00078e0202 */
[----:B------:R-:W3:Y:S04]  /*0110*/  @!P0 LDG.E.128 R16, desc[UR4][R2.64+0x10] ;  /* 0x0000100402108981 */ /* 0x000ee8000c1e1d00 */
[----:B------:R-:W3:Y:S01]  /*0120*/  LDG.E.128 R8, desc[UR4][R2.64] ;  /* 0x0000000402087981 */ /* 0x000ee2000c1e1d00 */
[-C--:B----4-:R-:W-:Y:S02]  /*0130*/  @!P0 DMUL R22, R14, R24.reuse ;  /* 0x000000180e168228 */ /* 0x090fe40000000000 */
[----:B------:R-:W-:-:S06]  /*0140*/  @!P0 DMUL R20, R12, R24 ;  /* 0x000000180c148228 */ /* 0x000fcc0000000000 */
[----:B-----5:R-:W-:Y:S02]  /*0150*/  @!P0 DFMA R22, R12, R26, -R22 ;  /* 0x0000001a0c16822b */ /* 0x020fe40000000816 */
[----:B--2---:R-:W-:Y:S02]  /*0160*/  @!P0 DMUL R12, R6, R24 ;  /* 0x00000018060c8228 */ /* 0x004fe40000000000 */
[----:B------:R-:W-:-:S06]  /*0170*/  @!P0 DFMA R20, R14, R26, R20 ;  /* 0x0000001a0e14822b */ /* 0x000fcc0000000014 */
[-C--:B------:R-:W-:Y:S02]  /*0180*/  @!P0 DFMA R12, R4, R26.reuse, -R12 ;  /* 0x0000001a040c822b */ /* 0x080fe4000000080c */
[----:B------:R-:W-:-:S08]  /*0190*/  @!P0 DMUL R26, R6, R26 ;  /* 0x0000001a061a8228 */ /* 0x000fd00000000000 */
[----:B------:R-:W-:Y:S02]  /*01a0*/  @!P0 DFMA R14, R4, R24, R26 ;  /* 0x00000018040e822b */ /* 0x000fe4000000001a */
[----:B---3--:R-:W-:Y:S02]  /*01b0*/  @!P0 DADD R16, R16, R22 ;  /* 0x0000000010108229 */ /* 0x008fe40000000016 */
[----:B------:R-:W-:Y:S02]  /*01c0*/  @!P0 DADD R12, R8, R12 ;  /* 0x00000000080c8229 */ /* 0x000fe4000000000c */
[----:B------:R-:W-:Y:S02]  /*01d0*/  @!P0 DADD R18, R18, R20 ;  /* 0x0000000012128229 */ /* 0x000fe40000000014 */
[----:B------:R-:W-:-:S05]  /*01e0*/  @!P0 DADD R14, R10, R14 ;  /* 0x000000000a0e8229 */ /* 0x000fca000000000e */
[----:B------:R0:W-:Y:S04]  /*01f0*/  @!P0 STG.E.128 desc[UR4][R2.64+0x10], R16 ;  /* 0x0000101002008986 */ /* 0x0001e8000c101d04 */
[----:B------:R0:W-:Y:S01]  /*0200*/  @!P0 STG.E.128 desc[UR4][R2.64], R12 ;  /* 0x0000000c02008986 */ /* 0x0001e2000c101d04 */
[----:B------:R-:W-:Y:S05]  /*0210*/  @!P0 EXIT ;  /* 0x000000000000894d */ /* 0x000fea0003800000 */
[----:B------:R-:W-:-:S13]  /*0220*/  ISETP.GE.AND P0, PT, R0, UR6, PT ;  /* 0x0000000600007c0c */ /* 0x000fda000bf06270 */
[----:B------:R-:W-:Y:S05]  /*0230*/  @P0 EXIT ;  /* 0x000000000000094d */ /* 0x000fea0003800000 */
[----:B------:R-:W0:Y:S02]  /*0240*/  LDCU.128 UR8, c[0x0][0x390] ;  /* 0x00007200ff0877ac */ /* 0x000e240008000c00 */
[C---:B0-----:R-:W-:Y:S02]  /*0250*/  DMUL R12, R6.reuse, UR10 ;  /* 0x0000000a060c7c28 */ /* 0x041fe40008000000 */
[----:B------:R-:W-:-:S06]  /*0260*/  DMUL R6, R6, UR8 ;  /* 0x0000000806067c28 */ /* 0x000fcc0008000000 */
[C---:B------:R-:W-:Y:S02]  /*0270*/  DFMA R12, R4.reuse, UR8, -R12 ;  /* 0x00000008040c7c2b */ /* 0x040fe4000800080c */
[----:B------:R-:W-:-:S06]  /*0280*/  DFMA R6, R4, UR10, R6 ;  /* 0x0000000a04067c2b */ /* 0x000fcc0008000006 */
[----:B------:R-:W-:Y:S02]  /*0290*/  DADD R4, R8, R12 ;  /* 0x0000000008047229 */ /* 0x000fe4000000000c */
[----:B------:R-:W-:-:S07]  /*02a0*/  DADD R6, R10, R6 ;  /* 0x000000000a067229 */ /* 0x000fce0000000006 */
[----:B------:R-:W-:Y:S01]  /*02b0*/  STG.E.128 desc[UR4][R2.64], R4 ;  /* 0x0000000402007986 */ /* 0x000fe2000c101d04 */
[----:B------:R-:W-:Y:S05]  /*02c0*/  EXIT ;  /* 0x000000000000794d */ /* 0x000fea0003800000 */
.L_x_0:
[----:B------:R-:W-:-:S00]  /*02d0*/  BRA `(.L_x_0) ;  /* 0xfffffffc00fc7947 */ /* 0x000fc0000383ffff */
[----:B------:R-:W-:-:S00]  /*02e0*/  NOP ;  /* 0x0000000000007918 */ /* 0x000fc00000000000 */
        /* <DEDUP_REMOVED lines=9> */
.L_x_1:


//--------------------- .nv.shared.reserved.0     --------------------------
	.section	.nv.shared.reserved.0,"aw",@nobits
	.weak		__nv_reservedSMEM_offset_0_alias
	.size		__nv_reservedSMEM_offset_0_alias, 0, 64
	.other		__nv_reservedSMEM_offset_0_alias,@"STO_CUDA_RESERVED_SHARED STV_DEFAULT"
__nv_reservedSMEM_offset_0_alias:
	.zero		0
	.zero		64


//--------------------- .nv.constant0._Z9vectorAddPK7double2PS_S_i --------------------------
	.section	.nv.constant0._Z9vectorAddPK7double2PS_S_i,"a",@progbits
	.sectionflags	@""
	.align	4
.nv.constant0._Z9vectorAddPK7double2PS_S_i:
	.zero		932


//--------------------- SYMBOLS --------------------------

	.type		.nv.reservedSmem.offset0,@object
	.size		.nv.reservedSmem.offset0,0x4
